//
// Generated by NVIDIA NVVM Compiler
//
// Compiler Build ID: CL-36424714
// Cuda compilation tools, release 13.0, V13.0.88
// Based on NVVM 20.0.0
//

.version 9.0
.target sm_100
.address_size 64

	// .globl	_Z10bruteForcePcxPx

.visible .entry _Z10bruteForcePcxPx(
	.param .u64 .ptr .align 1 _Z10bruteForcePcxPx_param_0,
	.param .u64 _Z10bruteForcePcxPx_param_1,
	.param .u64 .ptr .align 1 _Z10bruteForcePcxPx_param_2
)
{
	.reg .pred 	%p<7>;
	.reg .b64 	%rd<11>;

	ld.param.u64 	%rd7, [_Z10bruteForcePcxPx_param_1];
	setp.lt.s64 	%p1, %rd7, 1;
	@%p1 bra 	$L__BB0_7;
	setp.lt.u64 	%p2, %rd7, 16;
	@%p2 bra 	$L__BB0_4;
	and.b64  	%rd9, %rd7, 9223372036854775792;
$L__BB0_3:
	.pragma "nounroll";
	add.s64 	%rd9, %rd9, -16;
	setp.ne.s64 	%p3, %rd9, 0;
	@%p3 bra 	$L__BB0_3;
$L__BB0_4:
	and.b64  	%rd8, %rd7, 7;
	setp.eq.s64 	%p4, %rd8, 0;
	@%p4 bra 	$L__BB0_7;
	and.b64  	%rd10, %rd7, 3;
	setp.eq.s64 	%p5, %rd10, 0;
	@%p5 bra 	$L__BB0_7;
$L__BB0_6:
	.pragma "nounroll";
	add.s64 	%rd10, %rd10, -1;
	setp.ne.s64 	%p6, %rd10, 0;
	@%p6 bra 	$L__BB0_6;
$L__BB0_7:
	ret;

}


// ===== COMPILED SASS (sm_100) =====

	.target	sm_100

	.elftype	@"ET_EXEC"


//--------------------- .note.nv.tkinfo           --------------------------
	.section	.note.nv.tkinfo,"",@"SHT_NOTE"
	.sectionflags	@"SHF_NOTE_NV_TKINFO"
	.tkinfo
        /*0018*/ 	.word	0x00000002
        /*0030*/ 	.string	""
        /*0030*/ 	.string	"ptxas"
        /*0030*/ 	.string	"Cuda compilation tools, release 13.0, V13.0.88"
        /*0030*/ 	.string	"Build cuda_13.0.r13.0/compiler.36424714_0"
        /*0030*/ 	.string	"-arch sm_100 -m 64 "



//--------------------- .note.nv.cuinfo           --------------------------
	.section	.note.nv.cuinfo,"",@"SHT_NOTE"
	.sectionflags	@"SHF_NOTE_NV_CUINFO"
        /*0018*/ 	.short	0x0002
        /*001a*/ 	.short	0x0064
        /*001c*/ 	.short	0x0082
	.zero		2


//--------------------- .nv.info                  --------------------------
	.section	.nv.info,"",@"SHT_CUDA_INFO"
	.align	4


	//----- nvinfo : EIATTR_REGCOUNT
	.align		4
        /*0000*/ 	.byte	0x04, 0x2f
        /*0002*/ 	.short	(.L_1 - .L_0)
	.align		4
.L_0:
        /*0004*/ 	.word	index@(_Z10bruteForcePcxPx)
        /*0008*/ 	.word	0x00000006


	//----- nvinfo : EIATTR_FRAME_SIZE
	.align		4
.L_1:
        /*000c*/ 	.byte	0x04, 0x11
        /*000e*/ 	.short	(.L_3 - .L_2)
	.align		4
.L_2:
        /*0010*/ 	.word	index@(_Z10bruteForcePcxPx)
        /*0014*/ 	.word	0x00000000


	//----- nvinfo : EIATTR_MIN_STACK_SIZE
	.align		4
.L_3:
        /*0018*/ 	.byte	0x04, 0x12
        /*001a*/ 	.short	(.L_5 - .L_4)
	.align		4
.L_4:
        /*001c*/ 	.word	index@(_Z10bruteForcePcxPx)
        /*0020*/ 	.word	0x00000000
.L_5:


//--------------------- .nv.compat                --------------------------
	.section	.nv.compat,"",@"SHT_CUDA_COMPAT_INFO"
	.align	4
        /*0000*/ 	.byte	0x02, 0x09, 0x00, 0x00, 0x02, 0x02, 0x01, 0x00, 0x02, 0x05, 0x05, 0x00, 0x03, 0x07, 0x01, 0x01
        /*0010*/ 	.byte	0x02, 0x03, 0x00, 0x00, 0x02, 0x06, 0x01, 0x00, 0x04, 0x0b, 0x08, 0x00, 0x09, 0x00, 0x00, 0x00
        /*0020*/ 	.byte	0x00, 0x00, 0x00, 0x00


//--------------------- .nv.info._Z10bruteForcePcxPx --------------------------
	.section	.nv.info._Z10bruteForcePcxPx,"",@"SHT_CUDA_INFO"
	.sectionflags	@""
	.align	4


	//----- nvinfo : EIATTR_CUDA_API_VERSION
	.align		4
        /*0000*/ 	.byte	0x04, 0x37
        /*0002*/ 	.short	(.L_7 - .L_6)
.L_6:
        /*0004*/ 	.word	0x00000082


	//----- nvinfo : EIATTR_KPARAM_INFO
	.align		4
.L_7:
        /*0008*/ 	.byte	0x04, 0x17
        /*000a*/ 	.short	(.L_9 - .L_8)
.L_8:
        /*000c*/ 	.word	0x00000000
        /*0010*/ 	.short	0x0002
        /*0012*/ 	.short	0x0010
        /*0014*/ 	.byte	0x00, 0xf5, 0x21, 0x00


	//----- nvinfo : EIATTR_KPARAM_INFO
	.align		4
.L_9:
        /*0018*/ 	.byte	0x04, 0x17
        /*001a*/ 	.short	(.L_11 - .L_10)
.L_10:
        /*001c*/ 	.word	0x00000000
        /*0020*/ 	.short	0x0001
        /*0022*/ 	.short	0x0008
        /*0024*/ 	.byte	0x00, 0xf0, 0x21, 0x00


	//----- nvinfo : EIATTR_KPARAM_INFO
	.align		4
.L_11:
        /*0028*/ 	.byte	0x04, 0x17
        /*002a*/ 	.short	(.L_13 - .L_12)
.L_12:
        /*002c*/ 	.word	0x00000000
        /*0030*/ 	.short	0x0000
        /*0032*/ 	.short	0x0000
        /*0034*/ 	.byte	0x00, 0xf5, 0x21, 0x00


	//----- nvinfo : EIATTR_SPARSE_MMA_MASK
	.align		4
.L_13:
        /*0038*/ 	.byte	0x03, 0x50
        /*003a*/ 	.short	0x0000


	//----- nvinfo : EIATTR_MAXREG_COUNT
	.align		4
        /*003c*/ 	.byte	0x03, 0x1b
        /*003e*/ 	.short	0x00ff


	//----- nvinfo : EIATTR_MERCURY_ISA_VERSION
	.align		4
        /*0040*/ 	.byte	0x03, 0x5f
        /*0042*/ 	.short	0x0101


	//----- nvinfo : EIATTR_VRC_CTA_INIT_COUNT
	.align		4
        /*0044*/ 	.byte	0x02, 0x4a
	.zero		1
	.zero		1


	//----- nvinfo : EIATTR_EXIT_INSTR_OFFSETS
	.align		4
        /*0048*/ 	.byte	0x04, 0x1c
        /*004a*/ 	.short	(.L_15 - .L_14)


	//   ....[0]....
.L_14:
        /*004c*/ 	.word	0x00000040


	//   ....[1]....
        /*0050*/ 	.word	0x00000050


	//----- nvinfo : EIATTR_CBANK_PARAM_SIZE
	.align		4
.L_15:
        /*0054*/ 	.byte	0x03, 0x19
        /*0056*/ 	.short	0x0018


	//----- nvinfo : EIATTR_PARAM_CBANK
	.align		4
        /*0058*/ 	.byte	0x04, 0x0a
        /*005a*/ 	.short	(.L_17 - .L_16)
	.align		4
.L_16:
        /*005c*/ 	.word	index@(.nv.constant0._Z10bruteForcePcxPx)
        /*0060*/ 	.short	0x0380
        /*0062*/ 	.short	0x0018


	//----- nvinfo : EIATTR_SW_WAR
	.align		4
.L_17:
        /*0064*/ 	.byte	0x04, 0x36
        /*0066*/ 	.short	(.L_19 - .L_18)
.L_18:
        /*0068*/ 	.word	0x00000008
.L_19:


//--------------------- .nv.callgraph             --------------------------
	.section	.nv.callgraph,"",@"SHT_CUDA_CALLGRAPH"
	.align	4
	.sectionentsize	8
	.align		4
        /*0000*/ 	.word	0x00000000
	.align		4
        /*0004*/ 	.word	0xffffffff
	.align		4
        /*0008*/ 	.word	0x00000000
	.align		4
        /*000c*/ 	.word	0xfffffffe
	.align		4
        /*0010*/ 	.word	0x00000000
	.align		4
        /*0014*/ 	.word	0xfffffffd
	.align		4
        /*0018*/ 	.word	0x00000000
	.align		4
        /*001c*/ 	.word	0xfffffffc


//--------------------- .text._Z10bruteForcePcxPx --------------------------
	.section	.text._Z10bruteForcePcxPx,"ax",@progbits
	.align	128
        .global         _Z10bruteForcePcxPx
        .type           _Z10bruteForcePcxPx,@function
        .size           _Z10bruteForcePcxPx,(.L_x_1 - _Z10bruteForcePcxPx)
        .other          _Z10bruteForcePcxPx,@"STO_CUDA_ENTRY STV_DEFAULT"
_Z10bruteForcePcxPx:
.text._Z10bruteForcePcxPx:
[----:B------:R-:W-:Y:S08]  /*0000*/  LDC R1, c[0x0][0x37c] ;  /* 0x0000df00ff017b82 */ /* 0x000ff00000000800 */
[----:B------:R-:W0:Y:S02]  /*0010*/  LDC.64 R2, c[0x0][0x388] ;  /* 0x0000e200ff027b82 */ /* 0x000e240000000a00 */
[----:B0-----:R-:W-:-:S04]  /*0020*/  ISETP.GE.U32.AND P0, PT, R2, 0x1, PT ;  /* 0x000000010200780c */ /* 0x001fc80003f06070 */
[----:B------:R-:W-:-:S13]  /*0030*/  ISETP.GE.AND.EX P0, PT, R3, RZ, PT, P0 ;  /* 0x000000ff0300720c */ /* 0x000fda0003f06300 */
[----:B------:R-:W-:Y:S05]  /*0040*/  @!P0 EXIT ;  /* 0x000000000000894d */ /* 0x000fea0003800000 */
[----:B------:R-:W-:Y:S05]  /*0050*/  EXIT ;  /* 0x000000000000794d */ /* 0x000fea0003800000 */
.L_x_0:
[----:B------:R-:W-:-:S00]  /*0060*/  BRA `(.L_x_0) ;  /* 0xfffffffc00fc7947 */ /* 0x000fc0000383ffff */
[----:B------:R-:W-:-:S00]  /*0070*/  NOP ;  /* 0x0000000000007918 */ /* 0x000fc00000000000 */
        /* <DEDUP_REMOVED lines=8> */
.L_x_1:


//--------------------- .nv.shared.reserved.0     --------------------------
	.section	.nv.shared.reserved.0,"aw",@nobits
	.weak		__nv_reservedSMEM_offset_0_alias
	.size		__nv_reservedSMEM_offset_0_alias, 0, 64
	.other		__nv_reservedSMEM_offset_0_alias,@"STO_CUDA_RESERVED_SHARED STV_DEFAULT"
__nv_reservedSMEM_offset_0_alias:
	.zero		0
	.zero		64


//--------------------- .nv.constant0._Z10bruteForcePcxPx --------------------------
	.section	.nv.constant0._Z10bruteForcePcxPx,"a",@progbits
	.sectionflags	@""
	.align	4
.nv.constant0._Z10bruteForcePcxPx:
	.zero		920


//--------------------- SYMBOLS --------------------------

	.type		.nv.reservedSmem.offset0,@object
	.size		.nv.reservedSmem.offset0,0x4
